	.headerflags	@"EF_CUDA_TEXMODE_UNIFIED EF_CUDA_64BIT_ADDRESS EF_CUDA_ACCELERATORS EF_CUDA_SM90 EF_CUDA_VIRTUAL_SM(EF_CUDA_SM90)"
	.elftype	@"ET_EXEC"


//--------------------- .nv.info                  --------------------------
	.section	.nv.info,"",@"SHT_CUDA_INFO"
	.align	4


	//----- nvinfo : EIATTR_REGCOUNT
	.align		4
        /*0000*/ 	.byte	0x04, 0x2f
        /*0002*/ 	.short	(.L_1 - .L_0)
	.align		4
.L_0:
        /*0004*/ 	.word	index@(triton_poi_fused_convolution_leaky_relu_7)
        /*0008*/ 	.word	0x0000000c


	//----- nvinfo : EIATTR_MIN_STACK_SIZE
	.align		4
.L_1:
        /*000c*/ 	.byte	0x04, 0x12
        /*000e*/ 	.short	(.L_3 - .L_2)
	.align		4
.L_2:
        /*0010*/ 	.word	index@(triton_poi_fused_convolution_leaky_relu_7)
        /*0014*/ 	.word	0x00000000


	//----- nvinfo : EIATTR_FRAME_SIZE
	.align		4
.L_3:
        /*0018*/ 	.byte	0x04, 0x11
        /*001a*/ 	.short	(.L_5 - .L_4)
	.align		4
.L_4:
        /*001c*/ 	.word	index@(triton_poi_fused_convolution_leaky_relu_7)
        /*0020*/ 	.word	0x00000000


	//----- nvinfo : EIATTR_MIN_STACK_SIZE
	.align		4
.L_5:
        /*0024*/ 	.byte	0x04, 0x12
        /*0026*/ 	.short	(.L_7 - .L_6)
	.align		4
.L_6:
        /*0028*/ 	.word	index@(triton_poi_fused_convolution_leaky_relu_7)
        /*002c*/ 	.word	0x00000000
.L_7:


//--------------------- .nv.info.triton_poi_fused_convolution_leaky_relu_7 --------------------------
	.section	.nv.info.triton_poi_fused_convolution_leaky_relu_7,"",@"SHT_CUDA_INFO"
	.sectionflags	@""
	.align	4


	//----- nvinfo : EIATTR_CUDA_API_VERSION
	.align		4
        /*0000*/ 	.byte	0x04, 0x37
        /*0002*/ 	.short	(.L_9 - .L_8)
.L_8:
        /*0004*/ 	.word	0x0000007c


	//----- nvinfo : EIATTR_KPARAM_INFO
	.align		4
.L_9:
        /*0008*/ 	.byte	0x04, 0x17
        /*000a*/ 	.short	(.L_11 - .L_10)
.L_10:
        /*000c*/ 	.word	0x00000000
        /*0010*/ 	.short	0x0002
        /*0012*/ 	.short	0x0010
        /*0014*/ 	.byte	0x00, 0xf0, 0x11, 0x00


	//----- nvinfo : EIATTR_KPARAM_INFO
	.align		4
.L_11:
        /*0018*/ 	.byte	0x04, 0x17
        /*001a*/ 	.short	(.L_13 - .L_12)
.L_12:
        /*001c*/ 	.word	0x00000000
        /*0020*/ 	.short	0x0001
        /*0022*/ 	.short	0x0008
        /*0024*/ 	.byte	0x00, 0xf4, 0x21, 0x00


	//----- nvinfo : EIATTR_KPARAM_INFO
	.align		4
.L_13:
        /*0028*/ 	.byte	0x04, 0x17
        /*002a*/ 	.short	(.L_15 - .L_14)
.L_14:
        /*002c*/ 	.word	0x00000000
        /*0030*/ 	.short	0x0000
        /*0032*/ 	.short	0x0000
        /*0034*/ 	.byte	0x00, 0xf4, 0x21, 0x00


	//----- nvinfo : EIATTR_SPARSE_MMA_MASK
	.align		4
.L_15:
        /*0038*/ 	.byte	0x03, 0x50
        /*003a*/ 	.short	0x0000


	//----- nvinfo : EIATTR_MAXREG_COUNT
	.align		4
        /*003c*/ 	.byte	0x03, 0x1b
        /*003e*/ 	.short	0x00ff


	//----- nvinfo : EIATTR_EXIT_INSTR_OFFSETS
	.align		4
        /*0040*/ 	.byte	0x04, 0x1c
        /*0042*/ 	.short	(.L_17 - .L_16)


	//   ....[0]....
.L_16:
        /*0044*/ 	.word	0x00000190


	//   ....[1]....
        /*0048*/ 	.word	0x000001b0


	//----- nvinfo : EIATTR_REQNTID
	.align		4
.L_17:
        /*004c*/ 	.byte	0x04, 0x10
        /*004e*/ 	.short	(.L_19 - .L_18)
.L_18:
        /*0050*/ 	.word	0x00000080
        /*0054*/ 	.word	0x00000001
        /*0058*/ 	.word	0x00000001


	//----- nvinfo : EIATTR_CBANK_PARAM_SIZE
	.align		4
.L_19:
        /*005c*/ 	.byte	0x03, 0x19
        /*005e*/ 	.short	0x0014


	//----- nvinfo : EIATTR_PARAM_CBANK
	.align		4
        /*0060*/ 	.byte	0x04, 0x0a
        /*0062*/ 	.short	(.L_21 - .L_20)
	.align		4
.L_20:
        /*0064*/ 	.word	index@(.nv.constant0.triton_poi_fused_convolution_leaky_relu_7)
        /*0068*/ 	.short	0x0210
        /*006a*/ 	.short	0x0014


	//----- nvinfo : EIATTR_SW_WAR
	.align		4
.L_21:
        /*006c*/ 	.byte	0x04, 0x36
        /*006e*/ 	.short	(.L_23 - .L_22)
.L_22:
        /*0070*/ 	.word	0x00000008
.L_23:


//--------------------- .nv.callgraph             --------------------------
	.section	.nv.callgraph,"",@"SHT_CUDA_CALLGRAPH"
	.align	4
	.sectionentsize	8
	.align		4
        /*0000*/ 	.word	0x00000000
	.align		4
        /*0004*/ 	.word	0xffffffff
	.align		4
        /*0008*/ 	.word	0x00000000
	.align		4
        /*000c*/ 	.word	0xfffffffe
	.align		4
        /*0010*/ 	.word	0x00000000
	.align		4
        /*0014*/ 	.word	0xfffffffd
	.align		4
        /*0018*/ 	.word	0x00000000
	.align		4
        /*001c*/ 	.word	0xfffffffc


//--------------------- .text.triton_poi_fused_convolution_leaky_relu_7 --------------------------
	.section	.text.triton_poi_fused_convolution_leaky_relu_7,"ax",@progbits
	.align	128
        .global         triton_poi_fused_convolution_leaky_relu_7
        .type           triton_poi_fused_convolution_leaky_relu_7,@function
        .size           triton_poi_fused_convolution_leaky_relu_7,(.L_x_1 - triton_poi_fused_convolution_leaky_relu_7)
        .other          triton_poi_fused_convolution_leaky_relu_7,@"STO_CUDA_ENTRY STV_DEFAULT"
triton_poi_fused_convolution_leaky_relu_7:
.text.triton_poi_fused_convolution_leaky_relu_7:
[----:B------:R-:W0:Y:S02]  /*0000*/  LDC R1, c[0x0][0x28] ;  /* 0x00000a00ff017b82 */ /* 0x000e240000000800 */
[----:B------:R-:W1:Y:S01]  /*0010*/  S2R R0, SR_TID.X ;  /* 0x0000000000007919 */ /* 0x000e620000002100 */
[----:B------:R-:W2:Y:S01]  /*0020*/  LDC.64 R2, c[0x0][0x210] ;  /* 0x00008400ff027b82 */ /* 0x000ea20000000a00 */
[----:B------:R-:W-:Y:S01]  /*0030*/  ULDC.64 UR4, c[0x0][0x208] ;  /* 0x0000820000047ab9 */ /* 0x000fe20000000a00 */
[----:B------:R-:W3:Y:S06]  /*0040*/  S2R R7, SR_CTAID.X ;  /* 0x0000000000077919 */ /* 0x000eec0000002500 */
[----:B------:R-:W4:Y:S01]  /*0050*/  LDC.64 R4, c[0x0][0x218] ;  /* 0x00008600ff047b82 */ /* 0x000f220000000a00 */
[----:B-1----:R-:W-:-:S05]  /*0060*/  LOP3.LUT R0, R0, 0x7f, RZ, 0xc0, !PT ;  /* 0x0000007f00007812 */ /* 0x002fca00078ec0ff */
[----:B---3--:R-:W-:-:S04]  /*0070*/  IMAD R7, R7, 0x80, R0 ;  /* 0x0000008007077824 */ /* 0x008fc800078e0200 */
[C---:B------:R-:W-:Y:S01]  /*0080*/  IMAD.HI R0, R7.reuse, 0x38e38e39, RZ ;  /* 0x38e38e3907007827 */ /* 0x040fe200078e02ff */
[----:B------:R-:W-:-:S03]  /*0090*/  ISETP.GE.AND P1, PT, R7, 0x2400, PT ;  /* 0x000024000700780c */ /* 0x000fc60003f26270 */
[----:B--2---:R-:W-:Y:S01]  /*00a0*/  IMAD.WIDE R2, R7, 0x4, R2 ;  /* 0x0000000407027825 */ /* 0x004fe200078e0202 */
[----:B------:R-:W-:-:S03]  /*00b0*/  SHF.R.U32.HI R9, RZ, 0x1f, R0 ;  /* 0x0000001fff097819 */ /* 0x000fc60000011600 */
[----:B------:R-:W-:Y:S01]  /*00c0*/  IMAD.MOV.U32 R7, RZ, RZ, RZ ;  /* 0x000000ffff077224 */ /* 0x000fe200078e00ff */
[----:B------:R-:W-:-:S04]  /*00d0*/  LEA.HI.SX32 R9, R0, R9, 0x1d ;  /* 0x0000000900097211 */ /* 0x000fc800078feaff */
[----:B------:R-:W-:-:S04]  /*00e0*/  SHF.R.S32.HI R0, RZ, 0x1f, R9 ;  /* 0x0000001fff007819 */ /* 0x000fc80000011409 */
[----:B------:R-:W-:-:S04]  /*00f0*/  LEA.HI R0, R0, R9, RZ, 0x6 ;  /* 0x0000000900007211 */ /* 0x000fc800078f30ff */
[----:B------:R-:W-:-:S05]  /*0100*/  LOP3.LUT R0, R0, 0xffffffc0, RZ, 0xc0, !PT ;  /* 0xffffffc000007812 */ /* 0x000fca00078ec0ff */
[----:B------:R-:W-:Y:S01]  /*0110*/  IMAD.IADD R9, R9, 0x1, -R0 ;  /* 0x0000000109097824 */ /* 0x000fe200078e0a00 */
[----:B------:R-:W-:-:S03]  /*0120*/  HFMA2.MMA R0, -RZ, RZ, 0, 0 ;  /* 0x00000000ff007435 */ /* 0x000fc600000001ff */
[----:B----4-:R-:W-:-:S05]  /*0130*/  IMAD.WIDE R4, R9, 0x4, R4 ;  /* 0x0000000409047825 */ /* 0x010fca00078e0204 */
[----:B------:R-:W2:Y:S04]  /*0140*/  @!P1 LDG.E.EL R7, desc[UR4][R4.64] ;  /* 0x0000000404079981 */ /* 0x000ea8000c2e1900 */
[----:B------:R-:W2:Y:S02]  /*0150*/  @!P1 LDG.E R0, desc[UR4][R2.64] ;  /* 0x0000000402009981 */ /* 0x000ea4000c1e1900 */
[----:B--2---:R-:W-:Y:S01]  /*0160*/  FSETP.GT.AND P0, PT, R0, -R7, PT ;  /* 0x800000070000720b */ /* 0x004fe20003f04000 */
[----:B------:R-:W-:-:S12]  /*0170*/  FADD R7, R7, R0 ;  /* 0x0000000007077221 */ /* 0x000fd80000000000 */
[----:B------:R-:W-:Y:S01]  /*0180*/  @!P0 FMUL R7, R7, 0.20000000298023223877 ;  /* 0x3e4ccccd07078820 */ /* 0x000fe20000400000 */
[----:B------:R-:W-:Y:S06]  /*0190*/  @P1 EXIT ;  /* 0x000000000000194d */ /* 0x000fec0003800000 */
[----:B------:R-:W-:Y:S01]  /*01a0*/  STG.E desc[UR4][R2.64], R7 ;  /* 0x0000000702007986 */ /* 0x000fe2000c101904 */
[----:B------:R-:W-:Y:S05]  /*01b0*/  EXIT ;  /* 0x000000000000794d */ /* 0x000fea0003800000 */
.L_x_0:
[----:B------:R-:W-:-:S00]  /*01c0*/  BRA `(.L_x_0) ;  /* 0xfffffffc00fc7947 */ /* 0x000fc0000383ffff */
[----:B------:R-:W-:-:S00]  /*01d0*/  NOP ;  /* 0x0000000000007918 */ /* 0x000fc00000000000 */
        /* <DEDUP_REMOVED lines=10> */
.L_x_1:


//--------------------- .nv.constant0.triton_poi_fused_convolution_leaky_relu_7 --------------------------
	.section	.nv.constant0.triton_poi_fused_convolution_leaky_relu_7,"a",@progbits
	.sectionflags	@""
	.align	4
.nv.constant0.triton_poi_fused_convolution_leaky_relu_7:
	.zero		548
